	.headerflags	@"EF_CUDA_TEXMODE_UNIFIED EF_CUDA_64BIT_ADDRESS EF_CUDA_SM86 EF_CUDA_VIRTUAL_SM(EF_CUDA_SM86)"
	.elftype	@"ET_EXEC"


//--------------------- .nv.info                  --------------------------
	.section	.nv.info,"",@"SHT_CUDA_INFO"
	.align	4


	//----- nvinfo : EIATTR_REGCOUNT
	.align		4
        /*0000*/ 	.byte	0x04, 0x2f
        /*0002*/ 	.short	(.L_3 - .L_2)
	.align		4
.L_2:
        /*0004*/ 	.word	index@(triton__0d1d2d3d4d5de)
        /*0008*/ 	.word	0x00000028


	//----- nvinfo : EIATTR_MAX_STACK_SIZE
	.align		4
.L_3:
        /*000c*/ 	.byte	0x04, 0x23
        /*000e*/ 	.short	(.L_5 - .L_4)
	.align		4
.L_4:
        /*0010*/ 	.word	index@(triton__0d1d2d3d4d5de)
        /*0014*/ 	.word	0x00000000


	//----- nvinfo : EIATTR_MIN_STACK_SIZE
	.align		4
.L_5:
        /*0018*/ 	.byte	0x04, 0x12
        /*001a*/ 	.short	(.L_7 - .L_6)
	.align		4
.L_6:
        /*001c*/ 	.word	index@(triton__0d1d2d3d4d5de)
        /*0020*/ 	.word	0x00000000


	//----- nvinfo : EIATTR_FRAME_SIZE
	.align		4
.L_7:
        /*0024*/ 	.byte	0x04, 0x11
        /*0026*/ 	.short	(.L_9 - .L_8)
	.align		4
.L_8:
        /*0028*/ 	.word	index@(triton__0d1d2d3d4d5de)
        /*002c*/ 	.word	0x00000000
.L_9:


//--------------------- .nv.info.triton__0d1d2d3d4d5de --------------------------
	.section	.nv.info.triton__0d1d2d3d4d5de,"",@"SHT_CUDA_INFO"
	.align	4


	//----- nvinfo : EIATTR_CUDA_API_VERSION
	.align		4
        /*0000*/ 	.byte	0x04, 0x37
        /*0002*/ 	.short	(.L_11 - .L_10)
.L_10:
        /*0004*/ 	.word	0x0000007b


	//----- nvinfo : EIATTR_SW2861232_WAR
	.align		4
.L_11:
        /*0008*/ 	.byte	0x01, 0x35
	.zero		2


	//----- nvinfo : EIATTR_PARAM_CBANK
	.align		4
        /*000c*/ 	.byte	0x04, 0x0a
        /*000e*/ 	.short	(.L_13 - .L_12)
	.align		4
.L_12:
        /*0010*/ 	.word	index@(.nv.constant0.triton__0d1d2d3d4d5de)
        /*0014*/ 	.short	0x0160
        /*0016*/ 	.short	0x002c


	//----- nvinfo : EIATTR_CBANK_PARAM_SIZE
	.align		4
.L_13:
        /*0018*/ 	.byte	0x03, 0x19
        /*001a*/ 	.short	0x002c


	//----- nvinfo : EIATTR_KPARAM_INFO
	.align		4
        /*001c*/ 	.byte	0x04, 0x17
        /*001e*/ 	.short	(.L_15 - .L_14)
.L_14:
        /*0020*/ 	.word	0x00000000
        /*0024*/ 	.short	0x0005
        /*0026*/ 	.short	0x0028
        /*0028*/ 	.byte	0x00, 0xf0, 0x11, 0x00


	//----- nvinfo : EIATTR_KPARAM_INFO
	.align		4
.L_15:
        /*002c*/ 	.byte	0x04, 0x17
        /*002e*/ 	.short	(.L_17 - .L_16)
.L_16:
        /*0030*/ 	.word	0x00000000
        /*0034*/ 	.short	0x0004
        /*0036*/ 	.short	0x0020
        /*0038*/ 	.byte	0x00, 0xf0, 0x21, 0x00


	//----- nvinfo : EIATTR_KPARAM_INFO
	.align		4
.L_17:
        /*003c*/ 	.byte	0x04, 0x17
        /*003e*/ 	.short	(.L_19 - .L_18)
.L_18:
        /*0040*/ 	.word	0x00000000
        /*0044*/ 	.short	0x0003
        /*0046*/ 	.short	0x0018
        /*0048*/ 	.byte	0x00, 0xf0, 0x21, 0x00


	//----- nvinfo : EIATTR_KPARAM_INFO
	.align		4
.L_19:
        /*004c*/ 	.byte	0x04, 0x17
        /*004e*/ 	.short	(.L_21 - .L_20)
.L_20:
        /*0050*/ 	.word	0x00000000
        /*0054*/ 	.short	0x0002
        /*0056*/ 	.short	0x0010
        /*0058*/ 	.byte	0x00, 0xf0, 0x21, 0x00


	//----- nvinfo : EIATTR_KPARAM_INFO
	.align		4
.L_21:
        /*005c*/ 	.byte	0x04, 0x17
        /*005e*/ 	.short	(.L_23 - .L_22)
.L_22:
        /*0060*/ 	.word	0x00000000
        /*0064*/ 	.short	0x0001
        /*0066*/ 	.short	0x0008
        /*0068*/ 	.byte	0x00, 0xf0, 0x21, 0x00


	//----- nvinfo : EIATTR_KPARAM_INFO
	.align		4
.L_23:
        /*006c*/ 	.byte	0x04, 0x17
        /*006e*/ 	.short	(.L_25 - .L_24)
.L_24:
        /*0070*/ 	.word	0x00000000
        /*0074*/ 	.short	0x0000
        /*0076*/ 	.short	0x0000
        /*0078*/ 	.byte	0x00, 0xf0, 0x21, 0x00


	//----- nvinfo : EIATTR_MAXREG_COUNT
	.align		4
.L_25:
        /*007c*/ 	.byte	0x03, 0x1b
        /*007e*/ 	.short	0x00ff


	//----- nvinfo : EIATTR_EXIT_INSTR_OFFSETS
	.align		4
        /*0080*/ 	.byte	0x04, 0x1c
        /*0082*/ 	.short	(.L_27 - .L_26)


	//   ....[0]....
.L_26:
        /*0084*/ 	.word	0x00000ad0


	//   ....[1]....
        /*0088*/ 	.word	0x00000af0


	//----- nvinfo : EIATTR_MAX_THREADS
	.align		4
.L_27:
        /*008c*/ 	.byte	0x04, 0x05
        /*008e*/ 	.short	(.L_29 - .L_28)
.L_28:
        /*0090*/ 	.word	0x00000080
        /*0094*/ 	.word	0x00000001
        /*0098*/ 	.word	0x00000001
.L_29:


//--------------------- .nv.rel.action            --------------------------
	.section	.nv.rel.action,"",@"SHT_CUDA_RELOCINFO"
	.align	8
	.sectionentsize	8
        /*0000*/ 	.byte	0x73, 0x00, 0x00, 0x00, 0x00, 0x00, 0x00, 0x00, 0x00, 0x00, 0x00, 0x11, 0x25, 0x00, 0x05, 0x36


//--------------------- .nv.constant0.triton__0d1d2d3d4d5de --------------------------
	.section	.nv.constant0.triton__0d1d2d3d4d5de,"a",@progbits
	.align	4
.nv.constant0.triton__0d1d2d3d4d5de:
	.zero		396


//--------------------- .text.triton__0d1d2d3d4d5de --------------------------
	.section	.text.triton__0d1d2d3d4d5de,"ax",@progbits
	.sectioninfo	@"SHI_REGISTERS=40"
	.align	128
        .global         triton__0d1d2d3d4d5de
        .type           triton__0d1d2d3d4d5de,@function
        .size           triton__0d1d2d3d4d5de,(.L_x_1 - triton__0d1d2d3d4d5de)
        .other          triton__0d1d2d3d4d5de,@"STO_CUDA_ENTRY STV_DEFAULT"
triton__0d1d2d3d4d5de:
.text.triton__0d1d2d3d4d5de:
[----:B------:R-:W-:-:S02]  /*0000*/  MOV R1, c[0x0][0x28] ;  /* 0x00000a0000017a02 */ /* 0x000fc40000000f00 */
[----:B------:R-:W0:Y:S01]  /*0010*/  S2R R0, SR_TID.X ;  /* 0x0000000000007919 */ /* 0x000e220000002100 */
[----:B------:R-:W-:Y:S01]  /*0020*/  MOV R28, 0x4 ;  /* 0x00000004001c7802 */ /* 0x000fe20000000f00 */
[----:B------:R-:W-:Y:S01]  /*0030*/  CS2R R4, SRZ ;  /* 0x0000000000047805 */ /* 0x000fe2000001ff00 */
[----:B------:R-:W-:Y:S01]  /*0040*/  CS2R R6, SRZ ;  /* 0x0000000000067805 */ /* 0x000fe2000001ff00 */
[----:B------:R-:W1:Y:S01]  /*0050*/  S2R R35, SR_CTAID.X ;  /* 0x0000000000237919 */ /* 0x000e620000002500 */
[----:B------:R-:W-:Y:S01]  /*0060*/  ULDC.64 UR4, c[0x0][0x118] ;  /* 0x0000460000047ab9 */ /* 0x000fe20000000a00 */
[----:B0-----:R-:W-:Y:S02]  /*0070*/  SHF.L.U32 R0, R0, 0x2, RZ ;  /* 0x0000000200007819 */ /* 0x001fe400000006ff */
[----:B-1----:R-:W-:Y:S02]  /*0080*/  SHF.R.S32.HI R2, RZ, 0x15, R35 ;  /* 0x00000015ff027819 */ /* 0x002fe40000011423 */
[----:B------:R-:W-:-:S02]  /*0090*/  LOP3.LUT R0, R0, 0x1fc, RZ, 0xc0, !PT ;  /* 0x000001fc00007812 */ /* 0x000fc400078ec0ff */
[----:B------:R-:W-:Y:S02]  /*00a0*/  SGXT R2, R2, 0x1 ;  /* 0x000000010202781a */ /* 0x000fe40000000200 */
[----:B------:R-:W-:-:S04]  /*00b0*/  LEA R35, R35, R0, 0xa ;  /* 0x0000000023237211 */ /* 0x000fc800078e50ff */
[----:B------:R-:W-:Y:S02]  /*00c0*/  LEA.HI R2, R2, R35, RZ, 0x9 ;  /* 0x0000002302027211 */ /* 0x000fe400078f48ff */
[----:B------:R-:W-:Y:S02]  /*00d0*/  ISETP.GE.AND P1, PT, R35, c[0x0][0x188], PT ;  /* 0x0000620023007a0c */ /* 0x000fe40003f26270 */
[----:B------:R-:W-:-:S04]  /*00e0*/  LOP3.LUT R2, R2, 0xfffffe00, RZ, 0xc0, !PT ;  /* 0xfffffe0002027812 */ /* 0x000fc800078ec0ff */
[----:B------:R-:W-:-:S05]  /*00f0*/  IADD3 R29, R35, -R2, RZ ;  /* 0x80000002231d7210 */ /* 0x000fca0007ffe0ff */
[----:B------:R-:W-:-:S05]  /*0100*/  IMAD.WIDE R2, R29, R28, c[0x0][0x170] ;  /* 0x00005c001d027625 */ /* 0x000fca00078e021c */
[----:B------:R-:W2:Y:S01]  /*0110*/  @!P1 LDG.E.EL.128 R4, [R2.64] ;  /* 0x0000000402049981 */ /* 0x000ea2000c2e1d00 */
[----:B------:R-:W-:Y:S01]  /*0120*/  IADD3 R0, R35, 0x200, RZ ;  /* 0x0000020023007810 */ /* 0x000fe20007ffe0ff */
[----:B------:R-:W-:Y:S01]  /*0130*/  CS2R R24, SRZ ;  /* 0x0000000000187805 */ /* 0x000fe2000001ff00 */
[----:B------:R-:W-:Y:S02]  /*0140*/  CS2R R26, SRZ ;  /* 0x00000000001a7805 */ /* 0x000fe4000001ff00 */
[----:B------:R-:W-:-:S13]  /*0150*/  ISETP.GE.AND P0, PT, R0, c[0x0][0x188], PT ;  /* 0x0000620000007a0c */ /* 0x000fda0003f06270 */
[----:B------:R0:W3:Y:S01]  /*0160*/  @!P0 LDG.E.EL.128 R24, [R2.64] ;  /* 0x0000000402188981 */ /* 0x0000e2000c2e1d00 */
[----:B------:R-:W-:Y:S01]  /*0170*/  CS2R R8, SRZ ;  /* 0x0000000000087805 */ /* 0x000fe2000001ff00 */
[----:B------:R-:W-:Y:S01]  /*0180*/  CS2R R10, SRZ ;  /* 0x00000000000a7805 */ /* 0x000fe2000001ff00 */
[----:B------:R-:W-:Y:S01]  /*0190*/  CS2R R16, SRZ ;  /* 0x0000000000107805 */ /* 0x000fe2000001ff00 */
[----:B------:R-:W-:Y:S01]  /*01a0*/  CS2R R18, SRZ ;  /* 0x0000000000127805 */ /* 0x000fe2000001ff00 */
[----:B------:R-:W-:Y:S01]  /*01b0*/  CS2R R20, SRZ ;  /* 0x0000000000147805 */ /* 0x000fe2000001ff00 */
[----:B------:R-:W-:Y:S01]  /*01c0*/  CS2R R22, SRZ ;  /* 0x0000000000167805 */ /* 0x000fe2000001ff00 */
[----:B------:R-:W-:Y:S01]  /*01d0*/  CS2R R12, SRZ ;  /* 0x00000000000c7805 */ /* 0x000fe2000001ff00 */
[----:B------:R-:W-:Y:S01]  /*01e0*/  CS2R R14, SRZ ;  /* 0x00000000000e7805 */ /* 0x000fe2000001ff00 */
[----:B------:R-:W-:-:S04]  /*01f0*/  IMAD.WIDE R34, R35, R28, c[0x0][0x160] ;  /* 0x0000580023227625 */ /* 0x000fc800078e021c */
[----:B------:R-:W-:Y:S01]  /*0200*/  IMAD.WIDE R36, R29, R28, c[0x0][0x168] ;  /* 0x00005a001d247625 */ /* 0x000fe200078e021c */
[----:B------:R-:W4:Y:S04]  /*0210*/  @!P0 LDG.E.128 R20, [R34.64+0x800] ;  /* 0x0008000422148981 */ /* 0x000f28000c1e1d00 */
[----:B------:R1:W4:Y:S04]  /*0220*/  @!P0 LDG.E.EL.128 R16, [R36.64] ;  /* 0x0000000424108981 */ /* 0x000328000c2e1d00 */
[----:B------:R-:W1:Y:S04]  /*0230*/  @!P1 LDG.E.EL.128 R8, [R36.64] ;  /* 0x0000000424089981 */ /* 0x000e68000c2e1d00 */
[----:B------:R-:W1:Y:S01]  /*0240*/  @!P1 LDG.E.128 R12, [R34.64] ;  /* 0x00000004220c9981 */ /* 0x000e62000c1e1d00 */
[----:B------:R-:W-:Y:S01]  /*0250*/  MOV R0, 0x3e800000 ;  /* 0x3e80000000007802 */ /* 0x000fe20000000f00 */
[----:B--2---:R-:W-:Y:S01]  /*0260*/  FADD R4, R4, 0.0010000000474974513054 ;  /* 0x3a83126f04047421 */ /* 0x004fe20000000000 */
[----:B------:R-:W-:Y:S01]  /*0270*/  FADD R31, R5, 0.0010000000474974513054 ;  /* 0x3a83126f051f7421 */ /* 0x000fe20000000000 */
[----:B------:R-:W-:Y:S01]  /*0280*/  FADD R6, R6, 0.0010000000474974513054 ;  /* 0x3a83126f06067421 */ /* 0x000fe20000000000 */
[----:B------:R-:W-:Y:S01]  /*0290*/  FADD R7, R7, 0.0010000000474974513054 ;  /* 0x3a83126f07077421 */ /* 0x000fe20000000000 */
[----:B0-----:R-:W0:Y:S08]  /*02a0*/  MUFU.SQRT R2, R4 ;  /* 0x0000000400027308 */ /* 0x001e300000002000 */
[----:B------:R-:W2:Y:S01]  /*02b0*/  MUFU.SQRT R31, R31 ;  /* 0x0000001f001f7308 */ /* 0x000ea20000002000 */
[----:B---3--:R-:W-:Y:S01]  /*02c0*/  FADD R24, R24, 0.0010000000474974513054 ;  /* 0x3a83126f18187421 */ /* 0x008fe20000000000 */
[----:B------:R-:W-:-:S06]  /*02d0*/  FADD R25, R25, 0.0010000000474974513054 ;  /* 0x3a83126f19197421 */ /* 0x000fcc0000000000 */
[----:B------:R-:W3:Y:S01]  /*02e0*/  MUFU.SQRT R32, R6 ;  /* 0x0000000600207308 */ /* 0x000ee20000002000 */
[----:B0-----:R-:W-:Y:S01]  /*02f0*/  FSETP.GT.AND P2, PT, R2, 8.50705917302346158658e+37, PT ;  /* 0x7e8000000200780b */ /* 0x001fe20003f44000 */
[----:B------:R-:W-:Y:S01]  /*0300*/  FADD R26, R26, 0.0010000000474974513054 ;  /* 0x3a83126f1a1a7421 */ /* 0x000fe20000000000 */
[----:B------:R-:W-:Y:S01]  /*0310*/  FSETP.GEU.AND P3, PT, R2, 1.175494350822287508e-38, PT ;  /* 0x008000000200780b */ /* 0x000fe20003f6e000 */
[----:B------:R-:W-:-:S04]  /*0320*/  FADD R27, R27, 0.0010000000474974513054 ;  /* 0x3a83126f1b1b7421 */ /* 0x000fc80000000000 */
[----:B------:R0:W5:Y:S01]  /*0330*/  MUFU.SQRT R30, R7 ;  /* 0x00000007001e7308 */ /* 0x0001620000002000 */
[C---:B--2---:R-:W-:Y:S02]  /*0340*/  FSETP.GT.AND P4, PT, R31.reuse, 8.50705917302346158658e+37, PT ;  /* 0x7e8000001f00780b */ /* 0x044fe40003f84000 */
[----:B------:R-:W-:-:S03]  /*0350*/  FSETP.GEU.AND P5, PT, R31, 1.175494350822287508e-38, PT ;  /* 0x008000001f00780b */ /* 0x000fc60003fae000 */
[----:B------:R-:W-:Y:S02]  /*0360*/  @P2 FMUL R2, R2, 0.25 ;  /* 0x3e80000002022820 */ /* 0x000fe40000400000 */
[----:B------:R2:W4:Y:S01]  /*0370*/  MUFU.SQRT R33, R24 ;  /* 0x0000001800217308 */ /* 0x0005220000002000 */
[----:B0-----:R-:W-:Y:S01]  /*0380*/  FSEL R7, R0, 1, P2 ;  /* 0x3f80000000077808 */ /* 0x001fe20001000000 */
[----:B------:R-:W-:Y:S01]  /*0390*/  @!P3 FMUL R2, R2, 16777216 ;  /* 0x4b8000000202b820 */ /* 0x000fe20000400000 */
[C---:B---3--:R-:W-:Y:S02]  /*03a0*/  FSETP.GT.AND P6, PT, R32.reuse, 8.50705917302346158658e+37, PT ;  /* 0x7e8000002000780b */ /* 0x048fe40003fc4000 */
[----:B------:R-:W-:Y:S01]  /*03b0*/  FSETP.GEU.AND P2, PT, R32, 1.175494350822287508e-38, PT ;  /* 0x008000002000780b */ /* 0x000fe20003f4e000 */
[----:B------:R-:W-:Y:S01]  /*03c0*/  @!P3 FMUL R7, R7, 16777216 ;  /* 0x4b8000000707b820 */ /* 0x000fe20000400000 */
[----:B------:R-:W-:Y:S01]  /*03d0*/  @P4 FMUL R31, R31, 0.25 ;  /* 0x3e8000001f1f4820 */ /* 0x000fe20000400000 */
[----:B------:R0:W3:Y:S01]  /*03e0*/  MUFU.SQRT R5, R25 ;  /* 0x0000001900057308 */ /* 0x0000e20000002000 */
[----:B-----5:R-:W-:Y:S01]  /*03f0*/  FSETP.GT.AND P3, PT, R30, 8.50705917302346158658e+37, PT ;  /* 0x7e8000001e00780b */ /* 0x020fe20003f64000 */
[----:B-1----:R-:W-:Y:S01]  /*0400*/  FADD R37, -R9, R13 ;  /* 0x0000000d09257221 */ /* 0x002fe20000000100 */
[----:B--2---:R-:W-:Y:S01]  /*0410*/  FSEL R24, R0, 1, P4 ;  /* 0x3f80000000187808 */ /* 0x004fe20002000000 */
[----:B------:R-:W-:Y:S01]  /*0420*/  @!P5 FMUL R31, R31, 16777216 ;  /* 0x4b8000001f1fd820 */ /* 0x000fe20000400000 */
[----:B------:R-:W-:Y:S01]  /*0430*/  FSETP.GEU.AND P4, PT, R30, 1.175494350822287508e-38, PT ;  /* 0x008000001e00780b */ /* 0x000fe20003f8e000 */
[----:B------:R-:W-:-:S02]  /*0440*/  FADD R14, -R10, R14 ;  /* 0x0000000e0a0e7221 */ /* 0x000fc40000000100 */
[----:B------:R1:W2:Y:S01]  /*0450*/  MUFU.RCP R4, R2 ;  /* 0x0000000200047308 */ /* 0x0002a20000001000 */
[----:B------:R-:W-:Y:S01]  /*0460*/  @!P5 FMUL R24, R24, 16777216 ;  /* 0x4b8000001818d820 */ /* 0x000fe20000400000 */
[----:B----4-:R-:W-:Y:S01]  /*0470*/  FSETP.GT.AND P5, PT, R33, 8.50705917302346158658e+37, PT ;  /* 0x7e8000002100780b */ /* 0x010fe20003fa4000 */
[----:B------:R-:W-:Y:S01]  /*0480*/  @P6 FMUL R32, R32, 0.25 ;  /* 0x3e80000020206820 */ /* 0x000fe20000400000 */
[----:B0-----:R-:W-:Y:S02]  /*0490*/  FSEL R25, R0, 1, P3 ;  /* 0x3f80000000197808 */ /* 0x001fe40001800000 */
[----:B------:R-:W-:Y:S01]  /*04a0*/  @P3 FMUL R30, R30, 0.25 ;  /* 0x3e8000001e1e3820 */ /* 0x000fe20000400000 */
[----:B------:R-:W-:Y:S01]  /*04b0*/  @!P2 FMUL R32, R32, 16777216 ;  /* 0x4b8000002020a820 */ /* 0x000fe20000400000 */
[----:B------:R-:W0:Y:S01]  /*04c0*/  MUFU.SQRT R3, R26 ;  /* 0x0000001a00037308 */ /* 0x000e220000002000 */
[----:B---3--:R-:W-:Y:S01]  /*04d0*/  FSETP.GT.AND P3, PT, R5, 8.50705917302346158658e+37, PT ;  /* 0x7e8000000500780b */ /* 0x008fe20003f64000 */
[----:B------:R-:W-:Y:S01]  /*04e0*/  @!P4 FMUL R30, R30, 16777216 ;  /* 0x4b8000001e1ec820 */ /* 0x000fe20000400000 */
[----:B------:R-:W-:-:S02]  /*04f0*/  @!P4 FMUL R25, R25, 16777216 ;  /* 0x4b8000001919c820 */ /* 0x000fc40000400000 */
[----:B-1----:R-:W-:-:S03]  /*0500*/  FSEL R2, R0, 1, P3 ;  /* 0x3f80000000027808 */ /* 0x002fc60001800000 */
[----:B------:R1:W3:Y:S01]  /*0510*/  MUFU.SQRT R6, R27 ;  /* 0x0000001b00067308 */ /* 0x0002e20000002000 */
[----:B--2---:R-:W-:Y:S01]  /*0520*/  FMUL R4, R4, R7 ;  /* 0x0000000704047220 */ /* 0x004fe20000400000 */
[----:B------:R-:W-:Y:S02]  /*0530*/  FSEL R7, R0, 1, P5 ;  /* 0x3f80000000077808 */ /* 0x000fe40002800000 */
[----:B0-----:R-:W-:-:S04]  /*0540*/  FSETP.GT.AND P4, PT, R3, 8.50705917302346158658e+37, PT ;  /* 0x7e8000000300780b */ /* 0x001fc80003f84000 */
[----:B------:R-:W0:Y:S01]  /*0550*/  MUFU.RCP R31, R31 ;  /* 0x0000001f001f7308 */ /* 0x000e220000001000 */
[----:B-1----:R-:W-:Y:S02]  /*0560*/  FSEL R27, R0, 1, P6 ;  /* 0x3f800000001b7808 */ /* 0x002fe40003000000 */
[C---:B------:R-:W-:Y:S01]  /*0570*/  FSETP.GEU.AND P6, PT, R33.reuse, 1.175494350822287508e-38, PT ;  /* 0x008000002100780b */ /* 0x040fe20003fce000 */
[----:B------:R-:W-:Y:S01]  /*0580*/  @P5 FMUL R33, R33, 0.25 ;  /* 0x3e80000021215820 */ /* 0x000fe20000400000 */
[----:B------:R-:W-:Y:S01]  /*0590*/  FSETP.GEU.AND P5, PT, R3, 1.175494350822287508e-38, PT ;  /* 0x008000000300780b */ /* 0x000fe20003fae000 */
[----:B------:R-:W-:Y:S01]  /*05a0*/  @!P2 FMUL R27, R27, 16777216 ;  /* 0x4b8000001b1ba820 */ /* 0x000fe20000400000 */
[C---:B------:R-:W-:Y:S01]  /*05b0*/  FSETP.GEU.AND P2, PT, R5.reuse, 1.175494350822287508e-38, PT ;  /* 0x008000000500780b */ /* 0x040fe20003f4e000 */
[----:B------:R-:W-:Y:S01]  /*05c0*/  @P3 FMUL R5, R5, 0.25 ;  /* 0x3e80000005053820 */ /* 0x000fe20000400000 */
[----:B---3--:R-:W-:Y:S01]  /*05d0*/  FSETP.GEU.AND P3, PT, R6, 1.175494350822287508e-38, PT ;  /* 0x008000000600780b */ /* 0x008fe20003f6e000 */
[----:B------:R-:W1:Y:S01]  /*05e0*/  MUFU.RCP R30, R30 ;  /* 0x0000001e001e7308 */ /* 0x000e620000001000 */
[----:B------:R-:W-:-:S05]  /*05f0*/  @P4 FMUL R3, R3, 0.25 ;  /* 0x3e80000003034820 */ /* 0x000fca0000400000 */
[----:B------:R-:W-:Y:S01]  /*0600*/  @!P6 FMUL R33, R33, 16777216 ;  /* 0x4b8000002121e820 */ /* 0x000fe20000400000 */
[----:B------:R-:W-:Y:S01]  /*0610*/  @!P6 FMUL R7, R7, 16777216 ;  /* 0x4b8000000707e820 */ /* 0x000fe20000400000 */
[----:B------:R-:W-:Y:S01]  /*0620*/  FSETP.GT.AND P6, PT, R6, 8.50705917302346158658e+37, PT ;  /* 0x7e8000000600780b */ /* 0x000fe20003fc4000 */
[----:B------:R-:W-:Y:S01]  /*0630*/  @!P5 FMUL R3, R3, 16777216 ;  /* 0x4b8000000303d820 */ /* 0x000fe20000400000 */
[----:B------:R-:W-:Y:S01]  /*0640*/  @!P2 FMUL R5, R5, 16777216 ;  /* 0x4b8000000505a820 */ /* 0x000fe20000400000 */
[----:B------:R2:W3:Y:S01]  /*0650*/  MUFU.RCP R26, R33 ;  /* 0x00000021001a7308 */ /* 0x0004e20000001000 */
[----:B0-----:R-:W-:Y:S01]  /*0660*/  FMUL R24, R31, R24 ;  /* 0x000000181f187220 */ /* 0x001fe20000400000 */
[----:B------:R-:W-:Y:S01]  /*0670*/  FSEL R31, R0, 1, P6 ;  /* 0x3f800000001f7808 */ /* 0x000fe20003000000 */
[----:B------:R-:W-:Y:S01]  /*0680*/  @!P2 FMUL R2, R2, 16777216 ;  /* 0x4b8000000202a820 */ /* 0x000fe20000400000 */
[----:B-1----:R-:W-:Y:S01]  /*0690*/  FMUL R25, R30, R25 ;  /* 0x000000191e197220 */ /* 0x002fe20000400000 */
[----:B------:R-:W-:-:S02]  /*06a0*/  FSEL R30, R0, 1, P4 ;  /* 0x3f800000001e7808 */ /* 0x000fc40002000000 */
[----:B------:R-:W-:Y:S01]  /*06b0*/  @!P3 FMUL R31, R31, 16777216 ;  /* 0x4b8000001f1fb820 */ /* 0x000fe20000400000 */
[----:B------:R-:W0:Y:S01]  /*06c0*/  MUFU.RCP R5, R5 ;  /* 0x0000000500057308 */ /* 0x000e220000001000 */
[----:B--2---:R-:W-:Y:S01]  /*06d0*/  FADD R33, -R8, R12 ;  /* 0x0000000c08217221 */ /* 0x004fe20000000100 */
[----:B------:R-:W-:Y:S01]  /*06e0*/  @P6 FMUL R6, R6, 0.25 ;  /* 0x3e80000006066820 */ /* 0x000fe20000400000 */
[----:B------:R-:W-:Y:S01]  /*06f0*/  @!P5 FMUL R30, R30, 16777216 ;  /* 0x4b8000001e1ed820 */ /* 0x000fe20000400000 */
[----:B------:R-:W-:Y:S02]  /*0700*/  IMAD.WIDE R12, R29, R28, c[0x0][0x178] ;  /* 0x00005e001d0c7625 */ /* 0x000fe400078e021c */
[----:B------:R-:W-:Y:S02]  /*0710*/  @!P3 FMUL R6, R6, 16777216 ;  /* 0x4b8000000606b820 */ /* 0x000fe40000400000 */
[----:B------:R-:W1:Y:S01]  /*0720*/  MUFU.RCP R3, R3 ;  /* 0x0000000300037308 */ /* 0x000e620000001000 */
[----:B---3--:R-:W-:Y:S01]  /*0730*/  FMUL R0, R26, R7 ;  /* 0x000000071a007220 */ /* 0x008fe20000400000 */
[----:B------:R-:W-:Y:S01]  /*0740*/  FADD R7, -R17, R21 ;  /* 0x0000001511077221 */ /* 0x000fe20000000100 */
[----:B------:R-:W-:-:S05]  /*0750*/  FADD R26, -R18, R22 ;  /* 0x00000016121a7221 */ /* 0x000fca0000000100 */
[----:B------:R-:W2:Y:S01]  /*0760*/  MUFU.RCP R6, R6 ;  /* 0x0000000600067308 */ /* 0x000ea20000001000 */
[----:B0-----:R-:W-:Y:S01]  /*0770*/  FMUL R2, R5, R2 ;  /* 0x0000000205027220 */ /* 0x001fe20000400000 */
[----:B------:R-:W-:-:S06]  /*0780*/  FADD R5, -R16, R20 ;  /* 0x0000001410057221 */ /* 0x000fcc0000000100 */
[----:B------:R-:W0:Y:S01]  /*0790*/  MUFU.RCP R32, R32 ;  /* 0x0000002000207308 */ /* 0x000e220000001000 */
[----:B-1----:R-:W-:Y:S01]  /*07a0*/  FMUL R3, R3, R30 ;  /* 0x0000001e03037220 */ /* 0x002fe20000400000 */
[----:B------:R-:W-:Y:S01]  /*07b0*/  FADD R30, -R11, R15 ;  /* 0x0000000f0b1e7221 */ /* 0x000fe20000000100 */
[----:B------:R-:W-:Y:S01]  /*07c0*/  CS2R R20, SRZ ;  /* 0x0000000000147805 */ /* 0x000fe2000001ff00 */
[----:B------:R-:W-:Y:S01]  /*07d0*/  CS2R R8, SRZ ;  /* 0x0000000000087805 */ /* 0x000fe2000001ff00 */
[----:B------:R-:W-:Y:S01]  /*07e0*/  CS2R R10, SRZ ;  /* 0x00000000000a7805 */ /* 0x000fe2000001ff00 */
[----:B------:R-:W-:Y:S01]  /*07f0*/  IMAD.WIDE R28, R29, R28, c[0x0][0x180] ;  /* 0x000060001d1c7625 */ /* 0x000fe200078e021c */
[----:B------:R-:W-:Y:S01]  /*0800*/  CS2R R16, SRZ ;  /* 0x0000000000107805 */ /* 0x000fe2000001ff00 */
[----:B--2---:R-:W-:Y:S01]  /*0810*/  FMUL R6, R6, R31 ;  /* 0x0000001f06067220 */ /* 0x004fe20000400000 */
[----:B------:R-:W-:Y:S02]  /*0820*/  FADD R31, -R19, R23 ;  /* 0x00000017131f7221 */ /* 0x000fe40000000100 */
[----:B------:R-:W-:Y:S01]  /*0830*/  CS2R R22, SRZ ;  /* 0x0000000000167805 */ /* 0x000fe2000001ff00 */
[----:B------:R-:W2:Y:S01]  /*0840*/  @!P1 LDG.E.EL.128 R8, [R28.64] ;  /* 0x000000041c089981 */ /* 0x000ea2000c2e1d00 */
[----:B------:R-:W-:Y:S01]  /*0850*/  CS2R R18, SRZ ;  /* 0x0000000000127805 */ /* 0x000fe2000001ff00 */
[----:B0-----:R-:W-:-:S03]  /*0860*/  FMUL R27, R32, R27 ;  /* 0x0000001b201b7220 */ /* 0x001fc60000400000 */
[----:B------:R0:W2:Y:S01]  /*0870*/  @!P1 LDG.E.EL.128 R20, [R12.64] ;  /* 0x000000040c149981 */ /* 0x0000a2000c2e1d00 */
[----:B------:R-:W-:-:S03]  /*0880*/  FMUL R27, R27, R14 ;  /* 0x0000000e1b1b7220 */ /* 0x000fc60000400000 */
[----:B------:R0:W3:Y:S01]  /*0890*/  @!P0 LDG.E.EL.128 R16, [R12.64] ;  /* 0x000000040c108981 */ /* 0x0000e2000c2e1d00 */
[----:B------:R-:W-:Y:S01]  /*08a0*/  CS2R R14, SRZ ;  /* 0x00000000000e7805 */ /* 0x000fe2000001ff00 */
[----:B0-----:R-:W-:-:S06]  /*08b0*/  CS2R R12, SRZ ;  /* 0x00000000000c7805 */ /* 0x001fcc000001ff00 */
[----:B------:R-:W3:Y:S01]  /*08c0*/  @!P0 LDG.E.EL.128 R12, [R28.64] ;  /* 0x000000041c0c8981 */ /* 0x000ee2000c2e1d00 */
[----:B------:R-:W-:Y:S01]  /*08d0*/  FMUL R30, R25, R30 ;  /* 0x0000001e191e7220 */ /* 0x000fe20000400000 */
[----:B------:R-:W-:Y:S01]  /*08e0*/  FMUL R24, R24, R37 ;  /* 0x0000002518187220 */ /* 0x000fe20000400000 */
[----:B------:R-:W-:Y:S01]  /*08f0*/  FMUL R33, R4, R33 ;  /* 0x0000002104217220 */ /* 0x000fe20000400000 */
[----:B------:R-:W-:Y:S01]  /*0900*/  FMUL R6, R6, R31 ;  /* 0x0000001f06067220 */ /* 0x000fe20000400000 */
[----:B------:R-:W-:Y:S01]  /*0910*/  FMUL R3, R3, R26 ;  /* 0x0000001a03037220 */ /* 0x000fe20000400000 */
[----:B------:R-:W-:Y:S01]  /*0920*/  FMUL R2, R2, R7 ;  /* 0x0000000702027220 */ /* 0x000fe20000400000 */
[----:B------:R-:W-:Y:S01]  /*0930*/  FMUL R5, R0, R5 ;  /* 0x0000000500057220 */ /* 0x000fe20000400000 */
[----:B--2---:R-:W-:Y:S01]  /*0940*/  FFMA R11, R30, R23, R11 ;  /* 0x000000171e0b7223 */ /* 0x004fe2000000000b */
[----:B------:R-:W-:Y:S01]  /*0950*/  FFMA R10, R27, R22, R10 ;  /* 0x000000161b0a7223 */ /* 0x000fe2000000000a */
[----:B------:R-:W-:Y:S01]  /*0960*/  FFMA R9, R24, R21, R9 ;  /* 0x0000001518097223 */ /* 0x000fe20000000009 */
[----:B------:R-:W-:-:S02]  /*0970*/  FFMA R8, R33, R20, R8 ;  /* 0x0000001421087223 */ /* 0x000fc40000000008 */
[----:B------:R-:W-:Y:S02]  /*0980*/  FSETP.GT.AND P5, PT, R11, RZ, PT ;  /* 0x000000ff0b00720b */ /* 0x000fe40003fa4000 */
[----:B------:R-:W-:Y:S02]  /*0990*/  FSETP.GT.AND P6, PT, R10, RZ, PT ;  /* 0x000000ff0a00720b */ /* 0x000fe40003fc4000 */
[----:B------:R-:W-:Y:S02]  /*09a0*/  FSETP.GT.AND P2, PT, R9, RZ, PT ;  /* 0x000000ff0900720b */ /* 0x000fe40003f44000 */
[----:B------:R-:W-:Y:S01]  /*09b0*/  FSETP.GT.AND P3, PT, R8, RZ, PT ;  /* 0x000000ff0800720b */ /* 0x000fe20003f64000 */
[----:B---3--:R-:W-:Y:S01]  /*09c0*/  FFMA R15, R6, R19, R15 ;  /* 0x00000013060f7223 */ /* 0x008fe2000000000f */
[----:B------:R-:W-:Y:S01]  /*09d0*/  FFMA R14, R3, R18, R14 ;  /* 0x00000012030e7223 */ /* 0x000fe2000000000e */
[----:B------:R-:W-:Y:S01]  /*09e0*/  FFMA R12, R5, R16, R12 ;  /* 0x00000010050c7223 */ /* 0x000fe2000000000c */
[----:B------:R-:W-:-:S03]  /*09f0*/  FFMA R13, R2, R17, R13 ;  /* 0x00000011020d7223 */ /* 0x000fc6000000000d */
[----:B------:R-:W-:Y:S02]  /*0a00*/  @!P5 FMUL R11, R11, 0.0099999997764825820923 ;  /* 0x3c23d70a0b0bd820 */ /* 0x000fe40000400000 */
[----:B------:R-:W-:Y:S02]  /*0a10*/  @!P6 FMUL R10, R10, 0.0099999997764825820923 ;  /* 0x3c23d70a0a0ae820 */ /* 0x000fe40000400000 */
[----:B------:R-:W-:Y:S01]  /*0a20*/  @!P2 FMUL R9, R9, 0.0099999997764825820923 ;  /* 0x3c23d70a0909a820 */ /* 0x000fe20000400000 */
[----:B------:R-:W-:Y:S02]  /*0a30*/  FSETP.GT.AND P4, PT, R15, RZ, PT ;  /* 0x000000ff0f00720b */ /* 0x000fe40003f84000 */
[----:B------:R-:W-:Y:S02]  /*0a40*/  FSETP.GT.AND P5, PT, R14, RZ, PT ;  /* 0x000000ff0e00720b */ /* 0x000fe40003fa4000 */
[----:B------:R-:W-:Y:S02]  /*0a50*/  FSETP.GT.AND P6, PT, R13, RZ, PT ;  /* 0x000000ff0d00720b */ /* 0x000fe40003fc4000 */
[----:B------:R-:W-:Y:S01]  /*0a60*/  FSETP.GT.AND P2, PT, R12, RZ, PT ;  /* 0x000000ff0c00720b */ /* 0x000fe20003f44000 */
[----:B------:R-:W-:-:S05]  /*0a70*/  @!P3 FMUL R8, R8, 0.0099999997764825820923 ;  /* 0x3c23d70a0808b820 */ /* 0x000fca0000400000 */
[----:B------:R0:W-:Y:S01]  /*0a80*/  @!P1 STG.E.128 [R34.64], R8 ;  /* 0x0000000822009986 */ /* 0x0001e2000c101d04 */
[----:B------:R-:W-:Y:S02]  /*0a90*/  @!P4 FMUL R15, R15, 0.0099999997764825820923 ;  /* 0x3c23d70a0f0fc820 */ /* 0x000fe40000400000 */
[----:B------:R-:W-:Y:S02]  /*0aa0*/  @!P5 FMUL R14, R14, 0.0099999997764825820923 ;  /* 0x3c23d70a0e0ed820 */ /* 0x000fe40000400000 */
[----:B------:R-:W-:Y:S02]  /*0ab0*/  @!P6 FMUL R13, R13, 0.0099999997764825820923 ;  /* 0x3c23d70a0d0de820 */ /* 0x000fe40000400000 */
[----:B------:R-:W-:Y:S01]  /*0ac0*/  @!P2 FMUL R12, R12, 0.0099999997764825820923 ;  /* 0x3c23d70a0c0ca820 */ /* 0x000fe20000400000 */
[----:B------:R-:W-:Y:S06]  /*0ad0*/  @P0 EXIT ;  /* 0x000000000000094d */ /* 0x000fec0003800000 */
[----:B------:R-:W-:Y:S01]  /*0ae0*/  STG.E.128 [R34.64+0x800], R12 ;  /* 0x0008000c22007986 */ /* 0x000fe2000c101d04 */
[----:B------:R-:W-:Y:S05]  /*0af0*/  EXIT ;  /* 0x000000000000794d */ /* 0x000fea0003800000 */
.L_x_0:
[----:B------:R-:W-:-:S00]  /*0b00*/  BRA `(.L_x_0) ;  /* 0xfffffff000007947 */ /* 0x000fc0000383ffff */
[----:B------:R-:W-:-:S00]  /*0b10*/  NOP ;  /* 0x0000000000007918 */ /* 0x000fc00000000000 */
        /* <DEDUP_REMOVED lines=14> */
.L_x_1:


//--------------------- .nv.global.init           --------------------------
	.section	.nv.global.init,"aw",@progbits
.nv.global.init:
	.type		_$_str,@object
	.size		_$_str,(_$_str_$_2 - _$_str)
_$_str:
        /*0000*/ 	.byte	0x5f, 0x5f, 0x43, 0x55, 0x44, 0x41, 0x5f, 0x46, 0x54, 0x5a, 0x00
	.type		_$_str_$_2,@object
	.size		_$_str_$_2,(.L_1 - _$_str_$_2)
_$_str_$_2:
        /*000b*/ 	.byte	0x5f, 0x5f, 0x43, 0x55, 0x44, 0x41, 0x5f, 0x50, 0x52, 0x45, 0x43, 0x5f, 0x53, 0x51, 0x52, 0x54
        /*001b*/ 	.byte	0x00
.L_1:
